//
// Generated by NVIDIA NVVM Compiler
//
// Compiler Build ID: CL-36424714
// Cuda compilation tools, release 13.0, V13.0.88
// Based on NVVM 20.0.0
//

.version 9.0
.target sm_100
.address_size 64

	// .globl	_Z18MatricesMultSharedPfS_S_ii

.visible .entry _Z18MatricesMultSharedPfS_S_ii(
	.param .u64 .ptr .align 1 _Z18MatricesMultSharedPfS_S_ii_param_0,
	.param .u64 .ptr .align 1 _Z18MatricesMultSharedPfS_S_ii_param_1,
	.param .u64 .ptr .align 1 _Z18MatricesMultSharedPfS_S_ii_param_2,
	.param .u32 _Z18MatricesMultSharedPfS_S_ii_param_3,
	.param .u32 _Z18MatricesMultSharedPfS_S_ii_param_4
)
{
	.reg .pred 	%p<11>;
	.reg .b32 	%r<41>;
	.reg .b32 	%f<68>;
	.reg .b64 	%rd<53>;

	ld.param.u64 	%rd7, [_Z18MatricesMultSharedPfS_S_ii_param_0];
	ld.param.u64 	%rd8, [_Z18MatricesMultSharedPfS_S_ii_param_1];
	ld.param.u64 	%rd6, [_Z18MatricesMultSharedPfS_S_ii_param_2];
	ld.param.u32 	%r18, [_Z18MatricesMultSharedPfS_S_ii_param_3];
	ld.param.u32 	%r19, [_Z18MatricesMultSharedPfS_S_ii_param_4];
	cvta.to.global.u64 	%rd1, %rd8;
	cvta.to.global.u64 	%rd2, %rd7;
	mov.u32 	%r20, %ctaid.y;
	mov.u32 	%r21, %ntid.y;
	mov.u32 	%r22, %tid.y;
	mad.lo.s32 	%r1, %r20, %r21, %r22;
	mov.u32 	%r23, %ctaid.x;
	mov.u32 	%r24, %ntid.x;
	mov.u32 	%r25, %tid.x;
	mad.lo.s32 	%r2, %r23, %r24, %r25;
	max.s32 	%r26, %r1, %r2;
	setp.ge.s32 	%p1, %r26, %r19;
	@%p1 bra 	$L__BB0_14;
	setp.lt.s32 	%p2, %r18, 1;
	mov.f32 	%f67, 0f00000000;
	@%p2 bra 	$L__BB0_13;
	mul.lo.s32 	%r3, %r18, %r1;
	and.b32  	%r4, %r18, 7;
	setp.lt.u32 	%p3, %r18, 8;
	mov.f32 	%f67, 0f00000000;
	mov.b32 	%r39, 0;
	@%p3 bra 	$L__BB0_5;
	and.b32  	%r39, %r18, 2147483640;
	neg.s32 	%r37, %r39;
	shl.b32 	%r7, %r19, 3;
	mul.wide.u32 	%rd9, %r3, 4;
	add.s64 	%rd10, %rd9, %rd2;
	add.s64 	%rd52, %rd10, 16;
	mov.f32 	%f67, 0f00000000;
	mul.wide.s32 	%rd13, %r19, 4;
	mov.u32 	%r36, %r2;
$L__BB0_4:
	.pragma "nounroll";
	ld.global.f32 	%f17, [%rd52+-16];
	mul.wide.s32 	%rd11, %r36, 4;
	add.s64 	%rd12, %rd1, %rd11;
	ld.global.f32 	%f18, [%rd12];
	fma.rn.f32 	%f19, %f17, %f18, %f67;
	ld.global.f32 	%f20, [%rd52+-12];
	add.s64 	%rd14, %rd12, %rd13;
	ld.global.f32 	%f21, [%rd14];
	fma.rn.f32 	%f22, %f20, %f21, %f19;
	ld.global.f32 	%f23, [%rd52+-8];
	add.s64 	%rd15, %rd14, %rd13;
	ld.global.f32 	%f24, [%rd15];
	fma.rn.f32 	%f25, %f23, %f24, %f22;
	ld.global.f32 	%f26, [%rd52+-4];
	add.s64 	%rd16, %rd15, %rd13;
	ld.global.f32 	%f27, [%rd16];
	fma.rn.f32 	%f28, %f26, %f27, %f25;
	ld.global.f32 	%f29, [%rd52];
	add.s64 	%rd17, %rd16, %rd13;
	ld.global.f32 	%f30, [%rd17];
	fma.rn.f32 	%f31, %f29, %f30, %f28;
	ld.global.f32 	%f32, [%rd52+4];
	add.s64 	%rd18, %rd17, %rd13;
	ld.global.f32 	%f33, [%rd18];
	fma.rn.f32 	%f34, %f32, %f33, %f31;
	ld.global.f32 	%f35, [%rd52+8];
	add.s64 	%rd19, %rd18, %rd13;
	ld.global.f32 	%f36, [%rd19];
	fma.rn.f32 	%f37, %f35, %f36, %f34;
	ld.global.f32 	%f38, [%rd52+12];
	add.s64 	%rd20, %rd19, %rd13;
	ld.global.f32 	%f39, [%rd20];
	fma.rn.f32 	%f67, %f38, %f39, %f37;
	add.s32 	%r37, %r37, 8;
	add.s32 	%r36, %r36, %r7;
	add.s64 	%rd52, %rd52, 32;
	setp.ne.s32 	%p4, %r37, 0;
	@%p4 bra 	$L__BB0_4;
$L__BB0_5:
	setp.eq.s32 	%p5, %r4, 0;
	@%p5 bra 	$L__BB0_13;
	and.b32  	%r13, %r18, 3;
	setp.lt.u32 	%p6, %r4, 4;
	@%p6 bra 	$L__BB0_8;
	add.s32 	%r28, %r39, %r3;
	mul.wide.u32 	%rd21, %r28, 4;
	add.s64 	%rd22, %rd2, %rd21;
	ld.global.f32 	%f41, [%rd22];
	mad.lo.s32 	%r29, %r39, %r19, %r2;
	mul.wide.s32 	%rd23, %r29, 4;
	add.s64 	%rd24, %rd1, %rd23;
	ld.global.f32 	%f42, [%rd24];
	fma.rn.f32 	%f43, %f41, %f42, %f67;
	cvt.u64.u32 	%rd25, %r3;
	cvt.u64.u32 	%rd26, %r39;
	add.s64 	%rd27, %rd26, %rd25;
	shl.b64 	%rd28, %rd27, 2;
	add.s64 	%rd29, %rd2, %rd28;
	ld.global.f32 	%f44, [%rd29+4];
	mul.wide.s32 	%rd30, %r19, 4;
	add.s64 	%rd31, %rd24, %rd30;
	ld.global.f32 	%f45, [%rd31];
	fma.rn.f32 	%f46, %f44, %f45, %f43;
	ld.global.f32 	%f47, [%rd29+8];
	add.s64 	%rd32, %rd31, %rd30;
	ld.global.f32 	%f48, [%rd32];
	fma.rn.f32 	%f49, %f47, %f48, %f46;
	ld.global.f32 	%f50, [%rd29+12];
	add.s64 	%rd33, %rd32, %rd30;
	ld.global.f32 	%f51, [%rd33];
	fma.rn.f32 	%f67, %f50, %f51, %f49;
	add.s32 	%r39, %r39, 4;
$L__BB0_8:
	setp.eq.s32 	%p7, %r13, 0;
	@%p7 bra 	$L__BB0_13;
	setp.eq.s32 	%p8, %r13, 1;
	@%p8 bra 	$L__BB0_11;
	add.s32 	%r30, %r39, %r3;
	mul.wide.u32 	%rd34, %r30, 4;
	add.s64 	%rd35, %rd2, %rd34;
	ld.global.f32 	%f53, [%rd35];
	mad.lo.s32 	%r31, %r39, %r19, %r2;
	mul.wide.s32 	%rd36, %r31, 4;
	add.s64 	%rd37, %rd1, %rd36;
	ld.global.f32 	%f54, [%rd37];
	fma.rn.f32 	%f55, %f53, %f54, %f67;
	cvt.u64.u32 	%rd38, %r3;
	cvt.u64.u32 	%rd39, %r39;
	add.s64 	%rd40, %rd39, %rd38;
	shl.b64 	%rd41, %rd40, 2;
	add.s64 	%rd42, %rd2, %rd41;
	ld.global.f32 	%f56, [%rd42+4];
	mul.wide.s32 	%rd43, %r19, 4;
	add.s64 	%rd44, %rd37, %rd43;
	ld.global.f32 	%f57, [%rd44];
	fma.rn.f32 	%f67, %f56, %f57, %f55;
	add.s32 	%r39, %r39, 2;
$L__BB0_11:
	and.b32  	%r32, %r18, 1;
	setp.eq.b32 	%p9, %r32, 1;
	not.pred 	%p10, %p9;
	@%p10 bra 	$L__BB0_13;
	add.s32 	%r33, %r39, %r3;
	mul.wide.u32 	%rd45, %r33, 4;
	add.s64 	%rd46, %rd2, %rd45;
	ld.global.f32 	%f58, [%rd46];
	mad.lo.s32 	%r34, %r39, %r19, %r2;
	mul.wide.s32 	%rd47, %r34, 4;
	add.s64 	%rd48, %rd1, %rd47;
	ld.global.f32 	%f59, [%rd48];
	fma.rn.f32 	%f67, %f58, %f59, %f67;
$L__BB0_13:
	mad.lo.s32 	%r35, %r19, %r1, %r2;
	cvta.to.global.u64 	%rd49, %rd6;
	mul.wide.s32 	%rd50, %r35, 4;
	add.s64 	%rd51, %rd49, %rd50;
	st.global.f32 	[%rd51], %f67;
$L__BB0_14:
	ret;

}


// ===== COMPILED SASS (sm_100) =====

	.target	sm_100

	.elftype	@"ET_EXEC"


//--------------------- .note.nv.tkinfo           --------------------------
	.section	.note.nv.tkinfo,"",@"SHT_NOTE"
	.sectionflags	@"SHF_NOTE_NV_TKINFO"
	.tkinfo
        /*0018*/ 	.word	0x00000002
        /*0030*/ 	.string	""
        /*0030*/ 	.string	"ptxas"
        /*0030*/ 	.string	"Cuda compilation tools, release 13.0, V13.0.88"
        /*0030*/ 	.string	"Build cuda_13.0.r13.0/compiler.36424714_0"
        /*0030*/ 	.string	"-arch sm_100 -m 64 "



//--------------------- .note.nv.cuinfo           --------------------------
	.section	.note.nv.cuinfo,"",@"SHT_NOTE"
	.sectionflags	@"SHF_NOTE_NV_CUINFO"
        /*0018*/ 	.short	0x0002
        /*001a*/ 	.short	0x0064
        /*001c*/ 	.short	0x0082
	.zero		2


//--------------------- .nv.info                  --------------------------
	.section	.nv.info,"",@"SHT_CUDA_INFO"
	.align	4


	//----- nvinfo : EIATTR_REGCOUNT
	.align		4
        /*0000*/ 	.byte	0x04, 0x2f
        /*0002*/ 	.short	(.L_1 - .L_0)
	.align		4
.L_0:
        /*0004*/ 	.word	index@(_Z18MatricesMultSharedPfS_S_ii)
        /*0008*/ 	.word	0x00000020


	//----- nvinfo : EIATTR_FRAME_SIZE
	.align		4
.L_1:
        /*000c*/ 	.byte	0x04, 0x11
        /*000e*/ 	.short	(.L_3 - .L_2)
	.align		4
.L_2:
        /*0010*/ 	.word	index@(_Z18MatricesMultSharedPfS_S_ii)
        /*0014*/ 	.word	0x00000000


	//----- nvinfo : EIATTR_MIN_STACK_SIZE
	.align		4
.L_3:
        /*0018*/ 	.byte	0x04, 0x12
        /*001a*/ 	.short	(.L_5 - .L_4)
	.align		4
.L_4:
        /*001c*/ 	.word	index@(_Z18MatricesMultSharedPfS_S_ii)
        /*0020*/ 	.word	0x00000000
.L_5:


//--------------------- .nv.compat                --------------------------
	.section	.nv.compat,"",@"SHT_CUDA_COMPAT_INFO"
	.align	4
        /*0000*/ 	.byte	0x02, 0x09, 0x00, 0x00, 0x02, 0x02, 0x01, 0x00, 0x02, 0x05, 0x05, 0x00, 0x03, 0x07, 0x01, 0x01
        /*0010*/ 	.byte	0x02, 0x03, 0x00, 0x00, 0x02, 0x06, 0x01, 0x00, 0x04, 0x0b, 0x08, 0x00, 0x09, 0x00, 0x00, 0x00
        /*0020*/ 	.byte	0x00, 0x00, 0x00, 0x00


//--------------------- .nv.info._Z18MatricesMultSharedPfS_S_ii --------------------------
	.section	.nv.info._Z18MatricesMultSharedPfS_S_ii,"",@"SHT_CUDA_INFO"
	.sectionflags	@""
	.align	4


	//----- nvinfo : EIATTR_CUDA_API_VERSION
	.align		4
        /*0000*/ 	.byte	0x04, 0x37
        /*0002*/ 	.short	(.L_7 - .L_6)
.L_6:
        /*0004*/ 	.word	0x00000082


	//----- nvinfo : EIATTR_KPARAM_INFO
	.align		4
.L_7:
        /*0008*/ 	.byte	0x04, 0x17
        /*000a*/ 	.short	(.L_9 - .L_8)
.L_8:
        /*000c*/ 	.word	0x00000000
        /*0010*/ 	.short	0x0004
        /*0012*/ 	.short	0x001c
        /*0014*/ 	.byte	0x00, 0xf0, 0x11, 0x00


	//----- nvinfo : EIATTR_KPARAM_INFO
	.align		4
.L_9:
        /*0018*/ 	.byte	0x04, 0x17
        /*001a*/ 	.short	(.L_11 - .L_10)
.L_10:
        /*001c*/ 	.word	0x00000000
        /*0020*/ 	.short	0x0003
        /*0022*/ 	.short	0x0018
        /*0024*/ 	.byte	0x00, 0xf0, 0x11, 0x00


	//----- nvinfo : EIATTR_KPARAM_INFO
	.align		4
.L_11:
        /*0028*/ 	.byte	0x04, 0x17
        /*002a*/ 	.short	(.L_13 - .L_12)
.L_12:
        /*002c*/ 	.word	0x00000000
        /*0030*/ 	.short	0x0002
        /*0032*/ 	.short	0x0010
        /*0034*/ 	.byte	0x00, 0xf5, 0x21, 0x00


	//----- nvinfo : EIATTR_KPARAM_INFO
	.align		4
.L_13:
        /*0038*/ 	.byte	0x04, 0x17
        /*003a*/ 	.short	(.L_15 - .L_14)
.L_14:
        /*003c*/ 	.word	0x00000000
        /*0040*/ 	.short	0x0001
        /*0042*/ 	.short	0x0008
        /*0044*/ 	.byte	0x00, 0xf5, 0x21, 0x00


	//----- nvinfo : EIATTR_KPARAM_INFO
	.align		4
.L_15:
        /*0048*/ 	.byte	0x04, 0x17
        /*004a*/ 	.short	(.L_17 - .L_16)
.L_16:
        /*004c*/ 	.word	0x00000000
        /*0050*/ 	.short	0x0000
        /*0052*/ 	.short	0x0000
        /*0054*/ 	.byte	0x00, 0xf5, 0x21, 0x00


	//----- nvinfo : EIATTR_SPARSE_MMA_MASK
	.align		4
.L_17:
        /*0058*/ 	.byte	0x03, 0x50
        /*005a*/ 	.short	0x0000


	//----- nvinfo : EIATTR_MAXREG_COUNT
	.align		4
        /*005c*/ 	.byte	0x03, 0x1b
        /*005e*/ 	.short	0x00ff


	//----- nvinfo : EIATTR_MERCURY_ISA_VERSION
	.align		4
        /*0060*/ 	.byte	0x03, 0x5f
        /*0062*/ 	.short	0x0101


	//----- nvinfo : EIATTR_VRC_CTA_INIT_COUNT
	.align		4
        /*0064*/ 	.byte	0x02, 0x4a
	.zero		1
	.zero		1


	//----- nvinfo : EIATTR_EXIT_INSTR_OFFSETS
	.align		4
        /*0068*/ 	.byte	0x04, 0x1c
        /*006a*/ 	.short	(.L_19 - .L_18)


	//   ....[0]....
.L_18:
        /*006c*/ 	.word	0x000000c0


	//   ....[1]....
        /*0070*/ 	.word	0x000008e0


	//----- nvinfo : EIATTR_CBANK_PARAM_SIZE
	.align		4
.L_19:
        /*0074*/ 	.byte	0x03, 0x19
        /*0076*/ 	.short	0x0020


	//----- nvinfo : EIATTR_PARAM_CBANK
	.align		4
        /*0078*/ 	.byte	0x04, 0x0a
        /*007a*/ 	.short	(.L_21 - .L_20)
	.align		4
.L_20:
        /*007c*/ 	.word	index@(.nv.constant0._Z18MatricesMultSharedPfS_S_ii)
        /*0080*/ 	.short	0x0380
        /*0082*/ 	.short	0x0020


	//----- nvinfo : EIATTR_SW_WAR
	.align		4
.L_21:
        /*0084*/ 	.byte	0x04, 0x36
        /*0086*/ 	.short	(.L_23 - .L_22)
.L_22:
        /*0088*/ 	.word	0x00000008
.L_23:


//--------------------- .nv.callgraph             --------------------------
	.section	.nv.callgraph,"",@"SHT_CUDA_CALLGRAPH"
	.align	4
	.sectionentsize	8
	.align		4
        /*0000*/ 	.word	0x00000000
	.align		4
        /*0004*/ 	.word	0xffffffff
	.align		4
        /*0008*/ 	.word	0x00000000
	.align		4
        /*000c*/ 	.word	0xfffffffe
	.align		4
        /*0010*/ 	.word	0x00000000
	.align		4
        /*0014*/ 	.word	0xfffffffd
	.align		4
        /*0018*/ 	.word	0x00000000
	.align		4
        /*001c*/ 	.word	0xfffffffc


//--------------------- .text._Z18MatricesMultSharedPfS_S_ii --------------------------
	.section	.text._Z18MatricesMultSharedPfS_S_ii,"ax",@progbits
	.align	128
        .global         _Z18MatricesMultSharedPfS_S_ii
        .type           _Z18MatricesMultSharedPfS_S_ii,@function
        .size           _Z18MatricesMultSharedPfS_S_ii,(.L_x_5 - _Z18MatricesMultSharedPfS_S_ii)
        .other          _Z18MatricesMultSharedPfS_S_ii,@"STO_CUDA_ENTRY STV_DEFAULT"
_Z18MatricesMultSharedPfS_S_ii:
.text._Z18MatricesMultSharedPfS_S_ii:
[----:B------:R-:W-:Y:S01]  /*0000*/  LDC R1, c[0x0][0x37c] ;  /* 0x0000df00ff017b82 */ /* 0x000fe20000000800 */
[----:B------:R-:W0:Y:S07]  /*0010*/  S2R R3, SR_TID.Y ;  /* 0x0000000000037919 */ /* 0x000e2e0000002200 */
[----:B------:R-:W0:Y:S01]  /*0020*/  LDC R0, c[0x0][0x364] ;  /* 0x0000d900ff007b82 */ /* 0x000e220000000800 */
[----:B------:R-:W1:Y:S07]  /*0030*/  S2R R5, SR_TID.X ;  /* 0x0000000000057919 */ /* 0x000e6e0000002100 */
[----:B------:R-:W0:Y:S08]  /*0040*/  S2UR UR4, SR_CTAID.Y ;  /* 0x00000000000479c3 */ /* 0x000e300000002600 */
[----:B------:R-:W1:Y:S08]  /*0050*/  S2UR UR5, SR_CTAID.X ;  /* 0x00000000000579c3 */ /* 0x000e700000002500 */
[----:B------:R-:W1:Y:S08]  /*0060*/  LDC R16, c[0x0][0x360] ;  /* 0x0000d800ff107b82 */ /* 0x000e700000000800 */
[----:B------:R-:W2:Y:S01]  /*0070*/  LDC R17, c[0x0][0x39c] ;  /* 0x0000e700ff117b82 */ /* 0x000ea20000000800 */
[----:B0-----:R-:W-:-:S02]  /*0080*/  IMAD R0, R0, UR4, R3 ;  /* 0x0000000400007c24 */ /* 0x001fc4000f8e0203 */
[----:B-1----:R-:W-:-:S05]  /*0090*/  IMAD R16, R16, UR5, R5 ;  /* 0x0000000510107c24 */ /* 0x002fca000f8e0205 */
[----:B------:R-:W-:-:S04]  /*00a0*/  VIMNMX R2, PT, PT, R0, R16, !PT ;  /* 0x0000001000027248 */ /* 0x000fc80007fe0100 */
[----:B--2---:R-:W-:-:S13]  /*00b0*/  ISETP.GE.AND P0, PT, R2, R17, PT ;  /* 0x000000110200720c */ /* 0x004fda0003f06270 */
[----:B------:R-:W-:Y:S05]  /*00c0*/  @P0 EXIT ;  /* 0x000000000000094d */ /* 0x000fea0003800000 */
[----:B------:R-:W0:Y:S01]  /*00d0*/  LDC R19, c[0x0][0x398] ;  /* 0x0000e600ff137b82 */ /* 0x000e220000000800 */
[----:B------:R-:W1:Y:S01]  /*00e0*/  LDCU.64 UR4, c[0x0][0x358] ;  /* 0x00006b00ff0477ac */ /* 0x000e620008000a00 */
[----:B------:R-:W-:Y:S01]  /*00f0*/  HFMA2 R24, -RZ, RZ, 0, 0 ;  /* 0x00000000ff187431 */ /* 0x000fe200000001ff */
[----:B0-----:R-:W-:-:S13]  /*0100*/  ISETP.GE.AND P0, PT, R19, 0x1, PT ;  /* 0x000000011300780c */ /* 0x001fda0003f06270 */
[----:B-1----:R-:W-:Y:S05]  /*0110*/  @!P0 BRA `(.L_x_0) ;  /* 0x0000000400e08947 */ /* 0x002fea0003800000 */
[C---:B------:R-:W-:Y:S01]  /*0120*/  ISETP.GE.U32.AND P1, PT, R19.reuse, 0x8, PT ;  /* 0x000000081300780c */ /* 0x040fe20003f26070 */
[----:B------:R-:W-:Y:S01]  /*0130*/  IMAD R20, R0, R19, RZ ;  /* 0x0000001300147224 */ /* 0x000fe200078e02ff */
[----:B------:R-:W-:Y:S02]  /*0140*/  LOP3.LUT R27, R19, 0x7, RZ, 0xc0, !PT ;  /* 0x00000007131b7812 */ /* 0x000fe400078ec0ff */
[----:B------:R-:W-:Y:S02]  /*0150*/  MOV R24, RZ ;  /* 0x000000ff00187202 */ /* 0x000fe40000000f00 */
[----:B------:R-:W-:Y:S02]  /*0160*/  ISETP.NE.AND P0, PT, R27, RZ, PT ;  /* 0x000000ff1b00720c */ /* 0x000fe40003f05270 */
[----:B------:R-:W-:-:S05]  /*0170*/  MOV R21, RZ ;  /* 0x000000ff00157202 */ /* 0x000fca0000000f00 */
[----:B------:R-:W-:Y:S06]  /*0180*/  @!P1 BRA `(.L_x_1) ;  /* 0x0000000000c49947 */ /* 0x000fec0003800000 */
[----:B------:R-:W0:Y:S01]  /*0190*/  LDC.64 R2, c[0x0][0x380] ;  /* 0x0000e000ff027b82 */ /* 0x000e220000000a00 */
[----:B------:R-:W-:Y:S02]  /*01a0*/  LOP3.LUT R21, R19, 0x7ffffff8, RZ, 0xc0, !PT ;  /* 0x7ffffff813157812 */ /* 0x000fe400078ec0ff */
[----:B------:R-:W-:Y:S02]  /*01b0*/  MOV R24, RZ ;  /* 0x000000ff00187202 */ /* 0x000fe40000000f00 */
[----:B------:R-:W-:Y:S02]  /*01c0*/  MOV R18, R16 ;  /* 0x0000001000127202 */ /* 0x000fe40000000f00 */
[----:B------:R-:W-:Y:S01]  /*01d0*/  IADD3 R22, PT, PT, -R21, RZ, RZ ;  /* 0x000000ff15167210 */ /* 0x000fe20007ffe1ff */
[----:B0-----:R-:W-:-:S03]  /*01e0*/  IMAD.WIDE.U32 R2, R20, 0x4, R2 ;  /* 0x0000000414027825 */ /* 0x001fc600078e0002 */
[----:B------:R-:W-:-:S04]  /*01f0*/  IADD3 R4, P1, PT, R2, 0x10, RZ ;  /* 0x0000001002047810 */ /* 0x000fc80007f3e0ff */
[----:B------:R-:W-:-:S09]  /*0200*/  IADD3.X R5, PT, PT, RZ, R3, RZ, P1, !PT ;  /* 0x00000003ff057210 */ /* 0x000fd20000ffe4ff */
.L_x_2:
[----:B------:R-:W0:Y:S01]  /*0210*/  LDC.64 R14, c[0x0][0x388] ;  /* 0x0000e200ff0e7b82 */ /* 0x000e220000000a00 */
[----:B------:R-:W-:Y:S02]  /*0220*/  MOV R2, R4 ;  /* 0x0000000400027202 */ /* 0x000fe40000000f00 */
[----:B------:R-:W-:-:S05]  /*0230*/  MOV R3, R5 ;  /* 0x0000000500037202 */ /* 0x000fca0000000f00 */
[----:B------:R-:W2:Y:S04]  /*0240*/  LDG.E R25, desc[UR4][R2.64+-0x10] ;  /* 0xfffff00402197981 */ /* 0x000ea8000c1e1900 */
[----:B------:R-:W3:Y:S04]  /*0250*/  LDG.E R23, desc[UR4][R2.64+-0xc] ;  /* 0xfffff40402177981 */ /* 0x000ee8000c1e1900 */
[----:B------:R-:W4:Y:S04]  /*0260*/  LDG.E R29, desc[UR4][R2.64+-0x8] ;  /* 0xfffff804021d7981 */ /* 0x000f28000c1e1900 */
[----:B------:R-:W5:Y:S01]  /*0270*/  LDG.E R28, desc[UR4][R2.64+-0x4] ;  /* 0xfffffc04021c7981 */ /* 0x000f62000c1e1900 */
[----:B0-----:R-:W-:-:S05]  /*0280*/  IMAD.WIDE R14, R18, 0x4, R14 ;  /* 0x00000004120e7825 */ /* 0x001fca00078e020e */
[----:B------:R0:W2:Y:S01]  /*0290*/  LDG.E R26, desc[UR4][R14.64] ;  /* 0x000000040e1a7981 */ /* 0x0000a2000c1e1900 */
[----:B------:R-:W-:-:S04]  /*02a0*/  IMAD.WIDE R12, R17, 0x4, R14 ;  /* 0x00000004110c7825 */ /* 0x000fc800078e020e */
[C---:B------:R-:W-:Y:S02]  /*02b0*/  IMAD.WIDE R4, R17.reuse, 0x4, R12 ;  /* 0x0000000411047825 */ /* 0x040fe400078e020c */
[----:B------:R-:W3:Y:S02]  /*02c0*/  LDG.E R12, desc[UR4][R12.64] ;  /* 0x000000040c0c7981 */ /* 0x000ee4000c1e1900 */
[C---:B------:R-:W-:Y:S02]  /*02d0*/  IMAD.WIDE R8, R17.reuse, 0x4, R4 ;  /* 0x0000000411087825 */ /* 0x040fe400078e0204 */
[----:B------:R-:W4:Y:S02]  /*02e0*/  LDG.E R4, desc[UR4][R4.64] ;  /* 0x0000000404047981 */ /* 0x000f24000c1e1900 */
[C---:B------:R-:W-:Y:S02]  /*02f0*/  IMAD.WIDE R6, R17.reuse, 0x4, R8 ;  /* 0x0000000411067825 */ /* 0x040fe400078e0208 */
[----:B------:R-:W5:Y:S02]  /*0300*/  LDG.E R8, desc[UR4][R8.64] ;  /* 0x0000000408087981 */ /* 0x000f64000c1e1900 */
[----:B------:R-:W-:-:S02]  /*0310*/  IMAD.WIDE R10, R17, 0x4, R6 ;  /* 0x00000004110a7825 */ /* 0x000fc400078e0206 */
[----:B------:R-:W5:Y:S04]  /*0320*/  LDG.E R5, desc[UR4][R2.64] ;  /* 0x0000000402057981 */ /* 0x000f68000c1e1900 */
[----:B------:R-:W5:Y:S01]  /*0330*/  LDG.E R6, desc[UR4][R6.64] ;  /* 0x0000000406067981 */ /* 0x000f62000c1e1900 */
[----:B0-----:R-:W-:-:S03]  /*0340*/  IMAD.WIDE R14, R17, 0x4, R10 ;  /* 0x00000004110e7825 */ /* 0x001fc600078e020a */
[----:B------:R-:W5:Y:S04]  /*0350*/  LDG.E R10, desc[UR4][R10.64] ;  /* 0x000000040a0a7981 */ /* 0x000f68000c1e1900 */
[----:B------:R-:W5:Y:S04]  /*0360*/  LDG.E R13, desc[UR4][R14.64] ;  /* 0x000000040e0d7981 */ /* 0x000f68000c1e1900 */
[----:B------:R-:W5:Y:S04]  /*0370*/  LDG.E R7, desc[UR4][R2.64+0x4] ;  /* 0x0000040402077981 */ /* 0x000f68000c1e1900 */
[----:B------:R-:W5:Y:S01]  /*0380*/  LDG.E R9, desc[UR4][R2.64+0xc] ;  /* 0x00000c0402097981 */ /* 0x000f62000c1e1900 */
[----:B--2---:R-:W-:Y:S01]  /*0390*/  FFMA R26, R25, R26, R24 ;  /* 0x0000001a191a7223 */ /* 0x004fe20000000018 */
[----:B------:R-:W-:-:S02]  /*03a0*/  IMAD.WIDE R24, R17, 0x4, R14 ;  /* 0x0000000411187825 */ /* 0x000fc400078e020e */
[----:B------:R-:W2:Y:S04]  /*03b0*/  LDG.E R14, desc[UR4][R2.64+0x8] ;  /* 0x00000804020e7981 */ /* 0x000ea8000c1e1900 */
[----:B------:R-:W2:Y:S01]  /*03c0*/  LDG.E R24, desc[UR4][R24.64] ;  /* 0x0000000418187981 */ /* 0x000ea2000c1e1900 */
[----:B---3--:R-:W-:Y:S01]  /*03d0*/  FFMA R12, R23, R12, R26 ;  /* 0x0000000c170c7223 */ /* 0x008fe2000000001a */
[----:B------:R-:W-:-:S03]  /*03e0*/  IADD3 R22, PT, PT, R22, 0x8, RZ ;  /* 0x0000000816167810 */ /* 0x000fc60007ffe0ff */
[----:B----4-:R-:W-:Y:S01]  /*03f0*/  FFMA R29, R29, R4, R12 ;  /* 0x000000041d1d7223 */ /* 0x010fe2000000000c */
[----:B------:R-:W-:-:S03]  /*0400*/  ISETP.NE.AND P1, PT, R22, RZ, PT ;  /* 0x000000ff1600720c */ /* 0x000fc60003f25270 */
[----:B-----5:R-:W-:Y:S01]  /*0410*/  FFMA R8, R28, R8, R29 ;  /* 0x000000081c087223 */ /* 0x020fe2000000001d */
[----:B------:R-:W-:-:S03]  /*0420*/  IADD3 R4, P2, PT, R2, 0x20, RZ ;  /* 0x0000002002047810 */ /* 0x000fc60007f5e0ff */
[----:B------:R-:W-:Y:S01]  /*0430*/  FFMA R6, R5, R6, R8 ;  /* 0x0000000605067223 */ /* 0x000fe20000000008 */
[----:B------:R-:W-:Y:S02]  /*0440*/  IADD3.X R5, PT, PT, RZ, R3, RZ, P2, !PT ;  /* 0x00000003ff057210 */ /* 0x000fe400017fe4ff */
[----:B------:R-:W-:Y:S01]  /*0450*/  LEA R18, R17, R18, 0x3 ;  /* 0x0000001211127211 */ /* 0x000fe200078e18ff */
[----:B------:R-:W-:-:S04]  /*0460*/  FFMA R7, R7, R10, R6 ;  /* 0x0000000a07077223 */ /* 0x000fc80000000006 */
[----:B--2---:R-:W-:-:S04]  /*0470*/  FFMA R14, R14, R13, R7 ;  /* 0x0000000d0e0e7223 */ /* 0x004fc80000000007 */
[----:B------:R-:W-:Y:S01]  /*0480*/  FFMA R24, R9, R24, R14 ;  /* 0x0000001809187223 */ /* 0x000fe2000000000e */
[----:B------:R-:W-:Y:S06]  /*0490*/  @P1 BRA `(.L_x_2) ;  /* 0xfffffffc005c1947 */ /* 0x000fec000383ffff */
.L_x_1:
[----:B------:R-:W-:Y:S05]  /*04a0*/  @!P0 BRA `(.L_x_0) ;  /* 0x0000000000fc8947 */ /* 0x000fea0003800000 */
[----:B------:R-:W-:Y:S02]  /*04b0*/  ISETP.GE.U32.AND P1, PT, R27, 0x4, PT ;  /* 0x000000041b00780c */ /* 0x000fe40003f26070 */
[----:B------:R-:W-:-:S04]  /*04c0*/  LOP3.LUT R14, R19, 0x3, RZ, 0xc0, !PT ;  /* 0x00000003130e7812 */ /* 0x000fc800078ec0ff */
[----:B------:R-:W-:-:S07]  /*04d0*/  ISETP.NE.AND P0, PT, R14, RZ, PT ;  /* 0x000000ff0e00720c */ /* 0x000fce0003f05270 */
[----:B------:R-:W-:Y:S06]  /*04e0*/  @!P1 BRA `(.L_x_3) ;  /* 0x00000000006c9947 */ /* 0x000fec0003800000 */
[----:B------:R-:W0:Y:S01]  /*04f0*/  LDC.64 R4, c[0x0][0x388] ;  /* 0x0000e200ff047b82 */ /* 0x000e220000000a00 */
[----:B------:R-:W1:Y:S01]  /*0500*/  LDCU.64 UR6, c[0x0][0x380] ;  /* 0x00007000ff0677ac */ /* 0x000e620008000a00 */
[----:B------:R-:W-:Y:S01]  /*0510*/  IMAD R7, R21, R17, R16 ;  /* 0x0000001115077224 */ /* 0x000fe200078e0210 */
[CC--:B------:R-:W-:Y:S02]  /*0520*/  IADD3 R3, PT, PT, R20.reuse, R21.reuse, RZ ;  /* 0x0000001514037210 */ /* 0x0c0fe40007ffe0ff */
[----:B------:R-:W-:-:S03]  /*0530*/  IADD3 R8, P1, PT, R20, R21, RZ ;  /* 0x0000001514087210 */ /* 0x000fc60007f3e0ff */
[----:B------:R-:W2:Y:S01]  /*0540*/  LDC.64 R12, c[0x0][0x380] ;  /* 0x0000e000ff0c7b82 */ /* 0x000ea20000000a00 */
[----:B0-----:R-:W-:-:S04]  /*0550*/  IMAD.WIDE R4, R7, 0x4, R4 ;  /* 0x0000000407047825 */ /* 0x001fc800078e0204 */
[----:B------:R-:W-:Y:S02]  /*0560*/  IMAD.WIDE R6, R17, 0x4, R4 ;  /* 0x0000000411067825 */ /* 0x000fe400078e0204 */
[----:B------:R-:W3:Y:S02]  /*0570*/  LDG.E R4, desc[UR4][R4.64] ;  /* 0x0000000404047981 */ /* 0x000ee4000c1e1900 */
[----:B--2---:R-:W-:Y:S01]  /*0580*/  IMAD.WIDE.U32 R12, R3, 0x4, R12 ;  /* 0x00000004030c7825 */ /* 0x004fe200078e000c */
[----:B------:R-:W-:Y:S02]  /*0590*/  IADD3.X R3, PT, PT, RZ, RZ, RZ, P1, !PT ;  /* 0x000000ffff037210 */ /* 0x000fe40000ffe4ff */
[----:B-1----:R-:W-:-:S03]  /*05a0*/  LEA R2, P1, R8, UR6, 0x2 ;  /* 0x0000000608027c11 */ /* 0x002fc6000f8210ff */
[----:B------:R-:W3:Y:S01]  /*05b0*/  LDG.E R13, desc[UR4][R12.64] ;  /* 0x000000040c0d7981 */ /* 0x000ee2000c1e1900 */
[----:B------:R-:W-:Y:S01]  /*05c0*/  LEA.HI.X R3, R8, UR7, R3, 0x2, P1 ;  /* 0x0000000708037c11 */ /* 0x000fe200088f1403 */
[C---:B------:R-:W-:Y:S02]  /*05d0*/  IMAD.WIDE R8, R17.reuse, 0x4, R6 ;  /* 0x0000000411087825 */ /* 0x040fe400078e0206 */
[----:B------:R-:W2:Y:S04]  /*05e0*/  LDG.E R6, desc[UR4][R6.64] ;  /* 0x0000000406067981 */ /* 0x000ea8000c1e1900 */
[----:B------:R-:W2:Y:S01]  /*05f0*/  LDG.E R15, desc[UR4][R2.64+0x4] ;  /* 0x00000404020f7981 */ /* 0x000ea2000c1e1900 */
[----:B------:R-:W-:-:S03]  /*0600*/  IMAD.WIDE R10, R17, 0x4, R8 ;  /* 0x00000004110a7825 */ /* 0x000fc600078e0208 */
[----:B------:R-:W4:Y:S04]  /*0610*/  LDG.E R22, desc[UR4][R8.64] ;  /* 0x0000000408167981 */ /* 0x000f28000c1e1900 */
[----:B------:R-:W4:Y:S04]  /*0620*/  LDG.E R18, desc[UR4][R2.64+0x8] ;  /* 0x0000080402127981 */ /* 0x000f28000c1e1900 */
[----:B------:R-:W5:Y:S04]  /*0630*/  LDG.E R26, desc[UR4][R2.64+0xc] ;  /* 0x00000c04021a7981 */ /* 0x000f68000c1e1900 */
[----:B------:R-:W5:Y:S01]  /*0640*/  LDG.E R10, desc[UR4][R10.64] ;  /* 0x000000040a0a7981 */ /* 0x000f62000c1e1900 */
[----:B------:R-:W-:Y:S01]  /*0650*/  IADD3 R21, PT, PT, R21, 0x4, RZ ;  /* 0x0000000415157810 */ /* 0x000fe20007ffe0ff */
[----:B---3--:R-:W-:-:S04]  /*0660*/  FFMA R24, R13, R4, R24 ;  /* 0x000000040d187223 */ /* 0x008fc80000000018 */
[----:B--2---:R-:W-:-:S04]  /*0670*/  FFMA R15, R15, R6, R24 ;  /* 0x000000060f0f7223 */ /* 0x004fc80000000018 */
[----:B----4-:R-:W-:-:S04]  /*0680*/  FFMA R15, R18, R22, R15 ;  /* 0x00000016120f7223 */ /* 0x010fc8000000000f */
[----:B-----5:R-:W-:-:S07]  /*0690*/  FFMA R24, R26, R10, R15 ;  /* 0x0000000a1a187223 */ /* 0x020fce000000000f */
.L_x_3:
[----:B------:R-:W-:Y:S05]  /*06a0*/  @!P0 BRA `(.L_x_0) ;  /* 0x00000000007c8947 */ /* 0x000fea0003800000 */
[----:B------:R-:W-:Y:S01]  /*06b0*/  ISETP.NE.AND P1, PT, R14, 0x1, PT ;  /* 0x000000010e00780c */ /* 0x000fe20003f25270 */
[----:B------:R-:W0:Y:S01]  /*06c0*/  LDC.64 R10, c[0x0][0x380] ;  /* 0x0000e000ff0a7b82 */ /* 0x000e220000000a00 */
[----:B------:R-:W-:-:S04]  /*06d0*/  LOP3.LUT R19, R19, 0x1, RZ, 0xc0, !PT ;  /* 0x0000000113137812 */ /* 0x000fc800078ec0ff */
[----:B------:R-:W-:-:S03]  /*06e0*/  ISETP.NE.U32.AND P0, PT, R19, 0x1, PT ;  /* 0x000000011300780c */ /* 0x000fc60003f05070 */
[----:B------:R-:W1:Y:S04]  /*06f0*/  LDC.64 R8, c[0x0][0x388] ;  /* 0x0000e200ff087b82 */ /* 0x000e680000000a00 */
[CC--:B------:R-:W-:Y:S02]  /*0700*/  @P1 IADD3 R13, PT, PT, R20.reuse, R21.reuse, RZ ;  /* 0x00000015140d1210 */ /* 0x0c0fe40007ffe0ff */
[----:B------:R-:W-:Y:S02]  /*0710*/  @P1 IADD3 R12, P2, PT, R20, R21, RZ ;  /* 0x00000015140c1210 */ /* 0x000fe40007f5e0ff */
[----:B------:R-:W2:Y:S02]  /*0720*/  @P1 LDC.64 R2, c[0x0][0x380] ;  /* 0x0000e000ff021b82 */ /* 0x000ea40000000a00 */
[----:B------:R-:W-:-:S06]  /*0730*/  @P1 IADD3.X R14, PT, PT, RZ, RZ, RZ, P2, !PT ;  /* 0x000000ffff0e1210 */ /* 0x000fcc00017fe4ff */
[----:B------:R-:W3:Y:S01]  /*0740*/  LDC.64 R4, c[0x0][0x380] ;  /* 0x0000e000ff047b82 */ /* 0x000ee20000000a00 */
[----:B0-----:R-:W-:-:S04]  /*0750*/  @P1 IMAD.WIDE.U32 R10, R13, 0x4, R10 ;  /* 0x000000040d0a1825 */ /* 0x001fc800078e000a */
[C---:B------:R-:W-:Y:S01]  /*0760*/  @P1 IMAD R13, R21.reuse, R17, R16 ;  /* 0x00000011150d1224 */ /* 0x040fe200078e0210 */
[----:B------:R-:W-:Y:S01]  /*0770*/  @P1 IADD3 R21, PT, PT, R21, 0x2, RZ ;  /* 0x0000000215151810 */ /* 0x000fe20007ffe0ff */
[----:B------:R-:W4:Y:S01]  /*0780*/  @P1 LDG.E R11, desc[UR4][R10.64] ;  /* 0x000000040a0b1981 */ /* 0x000f22000c1e1900 */
[----:B------:R-:W0:Y:S01]  /*0790*/  LDC.64 R6, c[0x0][0x388] ;  /* 0x0000e200ff067b82 */ /* 0x000e220000000a00 */
[----:B-1----:R-:W-:Y:S01]  /*07a0*/  @P1 IMAD.WIDE R8, R13, 0x4, R8 ;  /* 0x000000040d081825 */ /* 0x002fe200078e0208 */
[----:B------:R-:W-:Y:S02]  /*07b0*/  @!P0 IADD3 R15, PT, PT, R20, R21, RZ ;  /* 0x00000015140f8210 */ /* 0x000fe40007ffe0ff */
[----:B--2---:R-:W-:Y:S01]  /*07c0*/  @P1 LEA R2, P2, R12, R2, 0x2 ;  /* 0x000000020c021211 */ /* 0x004fe200078410ff */
[----:B------:R-:W-:-:S03]  /*07d0*/  @!P0 IMAD R21, R21, R17, R16 ;  /* 0x0000001115158224 */ /* 0x000fc600078e0210 */
[----:B------:R-:W-:Y:S01]  /*07e0*/  @P1 LEA.HI.X R3, R12, R3, R14, 0x2, P2 ;  /* 0x000000030c031211 */ /* 0x000fe200010f140e */
[----:B------:R-:W-:Y:S01]  /*07f0*/  @P1 IMAD.WIDE R12, R17, 0x4, R8 ;  /* 0x00000004110c1825 */ /* 0x000fe200078e0208 */
[----:B------:R-:W4:Y:S03]  /*0800*/  @P1 LDG.E R14, desc[UR4][R8.64] ;  /* 0x00000004080e1981 */ /* 0x000f26000c1e1900 */
[----:B---3--:R-:W-:Y:S01]  /*0810*/  @!P0 IMAD.WIDE.U32 R4, R15, 0x4, R4 ;  /* 0x000000040f048825 */ /* 0x008fe200078e0004 */
[----:B------:R-:W2:Y:S04]  /*0820*/  @P1 LDG.E R2, desc[UR4][R2.64+0x4] ;  /* 0x0000040402021981 */ /* 0x000ea8000c1e1900 */
[----:B------:R-:W2:Y:S01]  /*0830*/  @P1 LDG.E R12, desc[UR4][R12.64] ;  /* 0x000000040c0c1981 */ /* 0x000ea2000c1e1900 */
[----:B0-----:R-:W-:-:S03]  /*0840*/  @!P0 IMAD.WIDE R6, R21, 0x4, R6 ;  /* 0x0000000415068825 */ /* 0x001fc600078e0206 */
[----:B------:R-:W3:Y:S04]  /*0850*/  @!P0 LDG.E R5, desc[UR4][R4.64] ;  /* 0x0000000404058981 */ /* 0x000ee8000c1e1900 */
[----:B------:R-:W3:Y:S01]  /*0860*/  @!P0 LDG.E R6, desc[UR4][R6.64] ;  /* 0x0000000406068981 */ /* 0x000ee2000c1e1900 */
[----:B----4-:R-:W-:-:S04]  /*0870*/  @P1 FFMA R11, R11, R14, R24 ;  /* 0x0000000e0b0b1223 */ /* 0x010fc80000000018 */
[----:B--2---:R-:W-:-:S04]  /*0880*/  @P1 FFMA R24, R2, R12, R11 ;  /* 0x0000000c02181223 */ /* 0x004fc8000000000b */
[----:B---3--:R-:W-:-:S07]  /*0890*/  @!P0 FFMA R24, R5, R6, R24 ;  /* 0x0000000605188223 */ /* 0x008fce0000000018 */
.L_x_0:
[----:B------:R-:W0:Y:S01]  /*08a0*/  LDC.64 R2, c[0x0][0x390] ;  /* 0x0000e400ff027b82 */ /* 0x000e220000000a00 */
[----:B------:R-:W-:-:S04]  /*08b0*/  IMAD R17, R0, R17, R16 ;  /* 0x0000001100117224 */ /* 0x000fc800078e0210 */
[----:B0-----:R-:W-:-:S05]  /*08c0*/  IMAD.WIDE R2, R17, 0x4, R2 ;  /* 0x0000000411027825 */ /* 0x001fca00078e0202 */
[----:B------:R-:W-:Y:S01]  /*08d0*/  STG.E desc[UR4][R2.64], R24 ;  /* 0x0000001802007986 */ /* 0x000fe2000c101904 */
[----:B------:R-:W-:Y:S05]  /*08e0*/  EXIT ;  /* 0x000000000000794d */ /* 0x000fea0003800000 */
.L_x_4:
[----:B------:R-:W-:-:S00]  /*08f0*/  BRA `(.L_x_4) ;  /* 0xfffffffc00fc7947 */ /* 0x000fc0000383ffff */
[----:B------:R-:W-:-:S00]  /*0900*/  NOP ;  /* 0x0000000000007918 */ /* 0x000fc00000000000 */
[----:B------:R-:W-:-:S00]  /*0910*/  NOP ;  /* 0x0000000000007918 */ /* 0x000fc00000000000 */
[----:B------:R-:W-:-:S00]  /*0920*/  NOP ;  /* 0x0000000000007918 */ /* 0x000fc00000000000 */
[----:B------:R-:W-:-:S00]  /*0930*/  NOP ;  /* 0x0000000000007918 */ /* 0x000fc00000000000 */
[----:B------:R-:W-:-:S00]  /*0940*/  NOP ;  /* 0x0000000000007918 */ /* 0x000fc00000000000 */
[----:B------:R-:W-:-:S00]  /*0950*/  NOP ;  /* 0x0000000000007918 */ /* 0x000fc00000000000 */
[----:B------:R-:W-:-:S00]  /*0960*/  NOP ;  /* 0x0000000000007918 */ /* 0x000fc00000000000 */
[----:B------:R-:W-:-:S00]  /*0970*/  NOP ;  /* 0x0000000000007918 */ /* 0x000fc00000000000 */
.L_x_5:


//--------------------- .nv.shared.reserved.0     --------------------------
	.section	.nv.shared.reserved.0,"aw",@nobits
	.weak		__nv_reservedSMEM_offset_0_alias
	.size		__nv_reservedSMEM_offset_0_alias, 0, 64
	.other		__nv_reservedSMEM_offset_0_alias,@"STO_CUDA_RESERVED_SHARED STV_DEFAULT"
__nv_reservedSMEM_offset_0_alias:
	.zero		0
	.zero		64


//--------------------- .nv.constant0._Z18MatricesMultSharedPfS_S_ii --------------------------
	.section	.nv.constant0._Z18MatricesMultSharedPfS_S_ii,"a",@progbits
	.sectionflags	@""
	.align	4
.nv.constant0._Z18MatricesMultSharedPfS_S_ii:
	.zero		928


//--------------------- SYMBOLS --------------------------

	.type		.nv.reservedSmem.offset0,@object
	.size		.nv.reservedSmem.offset0,0x4
